//
// Generated by NVIDIA NVVM Compiler
//
// Compiler Build ID: CL-36424714
// Cuda compilation tools, release 13.0, V13.0.88
// Based on NVVM 20.0.0
//

.version 9.0
.target sm_100
.address_size 64

	// .globl	_Z6reduceILj128EEvPiS0_j
.extern .shared .align 16 .b8 sdata[];

.visible .entry _Z6reduceILj128EEvPiS0_j(
	.param .u64 .ptr .align 1 _Z6reduceILj128EEvPiS0_j_param_0,
	.param .u64 .ptr .align 1 _Z6reduceILj128EEvPiS0_j_param_1,
	.param .u32 _Z6reduceILj128EEvPiS0_j_param_2
)
{
	.reg .pred 	%p<7>;
	.reg .b32 	%r<49>;
	.reg .b64 	%rd<11>;

	ld.param.u64 	%rd3, [_Z6reduceILj128EEvPiS0_j_param_0];
	ld.param.u64 	%rd2, [_Z6reduceILj128EEvPiS0_j_param_1];
	ld.param.u32 	%r13, [_Z6reduceILj128EEvPiS0_j_param_2];
	cvta.to.global.u64 	%rd1, %rd3;
	mov.u32 	%r1, %tid.x;
	mov.u32 	%r2, %ctaid.x;
	mov.u32 	%r14, %ntid.x;
	mul.lo.s32 	%r15, %r14, %r2;
	shl.b32 	%r16, %r15, 1;
	add.s32 	%r47, %r16, %r1;
	shl.b32 	%r17, %r1, 2;
	mov.u32 	%r18, sdata;
	add.s32 	%r4, %r18, %r17;
	mov.b32 	%r19, 0;
	st.shared.u32 	[%r4], %r19;
	setp.ge.u32 	%p1, %r47, %r13;
	@%p1 bra 	$L__BB0_6;
	mov.u32 	%r21, %nctaid.x;
	shl.b32 	%r5, %r21, 8;
	mov.b32 	%r46, 0;
$L__BB0_2:
	mul.wide.u32 	%rd4, %r47, 4;
	add.s64 	%rd5, %rd1, %rd4;
	ld.global.u32 	%r22, [%rd5];
	add.s32 	%r46, %r46, %r22;
	add.s32 	%r9, %r47, 128;
	setp.ge.u32 	%p2, %r9, %r13;
	@%p2 bra 	$L__BB0_4;
	mul.wide.u32 	%rd6, %r9, 4;
	add.s64 	%rd7, %rd1, %rd6;
	ld.global.u32 	%r23, [%rd7];
	add.s32 	%r46, %r46, %r23;
$L__BB0_4:
	add.s32 	%r47, %r47, %r5;
	setp.lt.u32 	%p3, %r47, %r13;
	@%p3 bra 	$L__BB0_2;
	st.shared.u32 	[%r4], %r46;
$L__BB0_6:
	bar.sync 	0;
	setp.gt.u32 	%p4, %r1, 63;
	@%p4 bra 	$L__BB0_10;
	ld.shared.u32 	%r24, [%r4+256];
	ld.shared.u32 	%r25, [%r4];
	add.s32 	%r26, %r25, %r24;
	st.shared.u32 	[%r4], %r26;
	bar.sync 	0;
	setp.gt.u32 	%p5, %r1, 31;
	@%p5 bra 	$L__BB0_10;
	ld.volatile.shared.u32 	%r27, [%r4+128];
	ld.volatile.shared.u32 	%r28, [%r4];
	add.s32 	%r29, %r28, %r27;
	st.volatile.shared.u32 	[%r4], %r29;
	ld.volatile.shared.u32 	%r30, [%r4+64];
	ld.volatile.shared.u32 	%r31, [%r4];
	add.s32 	%r32, %r31, %r30;
	st.volatile.shared.u32 	[%r4], %r32;
	ld.volatile.shared.u32 	%r33, [%r4+32];
	ld.volatile.shared.u32 	%r34, [%r4];
	add.s32 	%r35, %r34, %r33;
	st.volatile.shared.u32 	[%r4], %r35;
	ld.volatile.shared.u32 	%r36, [%r4+16];
	ld.volatile.shared.u32 	%r37, [%r4];
	add.s32 	%r38, %r37, %r36;
	st.volatile.shared.u32 	[%r4], %r38;
	ld.volatile.shared.u32 	%r39, [%r4+8];
	ld.volatile.shared.u32 	%r40, [%r4];
	add.s32 	%r41, %r40, %r39;
	st.volatile.shared.u32 	[%r4], %r41;
	ld.volatile.shared.u32 	%r42, [%r4+4];
	ld.volatile.shared.u32 	%r43, [%r4];
	add.s32 	%r44, %r43, %r42;
	st.volatile.shared.u32 	[%r4], %r44;
	setp.ne.s32 	%p6, %r1, 0;
	@%p6 bra 	$L__BB0_10;
	ld.shared.u32 	%r45, [sdata];
	cvta.to.global.u64 	%rd8, %rd2;
	mul.wide.u32 	%rd9, %r2, 4;
	add.s64 	%rd10, %rd8, %rd9;
	st.global.u32 	[%rd10], %r45;
$L__BB0_10:
	ret;

}


// ===== COMPILED SASS (sm_100) =====

	.target	sm_100

	.elftype	@"ET_EXEC"


//--------------------- .note.nv.tkinfo           --------------------------
	.section	.note.nv.tkinfo,"",@"SHT_NOTE"
	.sectionflags	@"SHF_NOTE_NV_TKINFO"
	.tkinfo
        /*0018*/ 	.word	0x00000002
        /*0030*/ 	.string	""
        /*0030*/ 	.string	"ptxas"
        /*0030*/ 	.string	"Cuda compilation tools, release 13.0, V13.0.88"
        /*0030*/ 	.string	"Build cuda_13.0.r13.0/compiler.36424714_0"
        /*0030*/ 	.string	"-arch sm_100 -m 64 "



//--------------------- .note.nv.cuinfo           --------------------------
	.section	.note.nv.cuinfo,"",@"SHT_NOTE"
	.sectionflags	@"SHF_NOTE_NV_CUINFO"
        /*0018*/ 	.short	0x0002
        /*001a*/ 	.short	0x0064
        /*001c*/ 	.short	0x0082
	.zero		2


//--------------------- .nv.info                  --------------------------
	.section	.nv.info,"",@"SHT_CUDA_INFO"
	.align	4


	//----- nvinfo : EIATTR_REGCOUNT
	.align		4
        /*0000*/ 	.byte	0x04, 0x2f
        /*0002*/ 	.short	(.L_1 - .L_0)
	.align		4
.L_0:
        /*0004*/ 	.word	index@(_Z6reduceILj128EEvPiS0_j)
        /*0008*/ 	.word	0x00000010


	//----- nvinfo : EIATTR_FRAME_SIZE
	.align		4
.L_1:
        /*000c*/ 	.byte	0x04, 0x11
        /*000e*/ 	.short	(.L_3 - .L_2)
	.align		4
.L_2:
        /*0010*/ 	.word	index@(_Z6reduceILj128EEvPiS0_j)
        /*0014*/ 	.word	0x00000000


	//----- nvinfo : EIATTR_MIN_STACK_SIZE
	.align		4
.L_3:
        /*0018*/ 	.byte	0x04, 0x12
        /*001a*/ 	.short	(.L_5 - .L_4)
	.align		4
.L_4:
        /*001c*/ 	.word	index@(_Z6reduceILj128EEvPiS0_j)
        /*0020*/ 	.word	0x00000000
.L_5:


//--------------------- .nv.compat                --------------------------
	.section	.nv.compat,"",@"SHT_CUDA_COMPAT_INFO"
	.align	4
        /*0000*/ 	.byte	0x02, 0x09, 0x00, 0x00, 0x02, 0x02, 0x01, 0x00, 0x02, 0x05, 0x05, 0x00, 0x03, 0x07, 0x01, 0x01
        /*0010*/ 	.byte	0x02, 0x03, 0x00, 0x00, 0x02, 0x06, 0x01, 0x00, 0x04, 0x0b, 0x08, 0x00, 0x09, 0x00, 0x00, 0x00
        /*0020*/ 	.byte	0x00, 0x00, 0x00, 0x00


//--------------------- .nv.info._Z6reduceILj128EEvPiS0_j --------------------------
	.section	.nv.info._Z6reduceILj128EEvPiS0_j,"",@"SHT_CUDA_INFO"
	.sectionflags	@""
	.align	4


	//----- nvinfo : EIATTR_CUDA_API_VERSION
	.align		4
        /*0000*/ 	.byte	0x04, 0x37
        /*0002*/ 	.short	(.L_7 - .L_6)
.L_6:
        /*0004*/ 	.word	0x00000082


	//----- nvinfo : EIATTR_KPARAM_INFO
	.align		4
.L_7:
        /*0008*/ 	.byte	0x04, 0x17
        /*000a*/ 	.short	(.L_9 - .L_8)
.L_8:
        /*000c*/ 	.word	0x00000000
        /*0010*/ 	.short	0x0002
        /*0012*/ 	.short	0x0010
        /*0014*/ 	.byte	0x00, 0xf0, 0x11, 0x00


	//----- nvinfo : EIATTR_KPARAM_INFO
	.align		4
.L_9:
        /*0018*/ 	.byte	0x04, 0x17
        /*001a*/ 	.short	(.L_11 - .L_10)
.L_10:
        /*001c*/ 	.word	0x00000000
        /*0020*/ 	.short	0x0001
        /*0022*/ 	.short	0x0008
        /*0024*/ 	.byte	0x00, 0xf5, 0x21, 0x00


	//----- nvinfo : EIATTR_KPARAM_INFO
	.align		4
.L_11:
        /*0028*/ 	.byte	0x04, 0x17
        /*002a*/ 	.short	(.L_13 - .L_12)
.L_12:
        /*002c*/ 	.word	0x00000000
        /*0030*/ 	.short	0x0000
        /*0032*/ 	.short	0x0000
        /*0034*/ 	.byte	0x00, 0xf5, 0x21, 0x00


	//----- nvinfo : EIATTR_SPARSE_MMA_MASK
	.align		4
.L_13:
        /*0038*/ 	.byte	0x03, 0x50
        /*003a*/ 	.short	0x0000


	//----- nvinfo : EIATTR_MAXREG_COUNT
	.align		4
        /*003c*/ 	.byte	0x03, 0x1b
        /*003e*/ 	.short	0x00ff


	//----- nvinfo : EIATTR_NUM_BARRIERS
	.align		4
        /*0040*/ 	.byte	0x02, 0x4c
        /*0042*/ 	.byte	0x01
	.zero		1


	//----- nvinfo : EIATTR_MERCURY_ISA_VERSION
	.align		4
        /*0044*/ 	.byte	0x03, 0x5f
        /*0046*/ 	.short	0x0101


	//----- nvinfo : EIATTR_VRC_CTA_INIT_COUNT
	.align		4
        /*0048*/ 	.byte	0x02, 0x4a
	.zero		1
	.zero		1


	//----- nvinfo : EIATTR_EXIT_INSTR_OFFSETS
	.align		4
        /*004c*/ 	.byte	0x04, 0x1c
        /*004e*/ 	.short	(.L_15 - .L_14)


	//   ....[0]....
.L_14:
        /*0050*/ 	.word	0x00000260


	//   ....[1]....
        /*0054*/ 	.word	0x000002d0


	//   ....[2]....
        /*0058*/ 	.word	0x00000470


	//   ....[3]....
        /*005c*/ 	.word	0x000004f0


	//----- nvinfo : EIATTR_CRS_STACK_SIZE
	.align		4
.L_15:
        /*0060*/ 	.byte	0x04, 0x1e
        /*0062*/ 	.short	(.L_17 - .L_16)
.L_16:
        /*0064*/ 	.word	0x00000000


	//----- nvinfo : EIATTR_CBANK_PARAM_SIZE
	.align		4
.L_17:
        /*0068*/ 	.byte	0x03, 0x19
        /*006a*/ 	.short	0x0014


	//----- nvinfo : EIATTR_PARAM_CBANK
	.align		4
        /*006c*/ 	.byte	0x04, 0x0a
        /*006e*/ 	.short	(.L_19 - .L_18)
	.align		4
.L_18:
        /*0070*/ 	.word	index@(.nv.constant0._Z6reduceILj128EEvPiS0_j)
        /*0074*/ 	.short	0x0380
        /*0076*/ 	.short	0x0014


	//----- nvinfo : EIATTR_SW_WAR
	.align		4
.L_19:
        /*0078*/ 	.byte	0x04, 0x36
        /*007a*/ 	.short	(.L_21 - .L_20)
.L_20:
        /*007c*/ 	.word	0x00000008
.L_21:


//--------------------- .nv.callgraph             --------------------------
	.section	.nv.callgraph,"",@"SHT_CUDA_CALLGRAPH"
	.align	4
	.sectionentsize	8
	.align		4
        /*0000*/ 	.word	0x00000000
	.align		4
        /*0004*/ 	.word	0xffffffff
	.align		4
        /*0008*/ 	.word	0x00000000
	.align		4
        /*000c*/ 	.word	0xfffffffe
	.align		4
        /*0010*/ 	.word	0x00000000
	.align		4
        /*0014*/ 	.word	0xfffffffd
	.align		4
        /*0018*/ 	.word	0x00000000
	.align		4
        /*001c*/ 	.word	0xfffffffc


//--------------------- .text._Z6reduceILj128EEvPiS0_j --------------------------
	.section	.text._Z6reduceILj128EEvPiS0_j,"ax",@progbits
	.align	128
        .global         _Z6reduceILj128EEvPiS0_j
        .type           _Z6reduceILj128EEvPiS0_j,@function
        .size           _Z6reduceILj128EEvPiS0_j,(.L_x_5 - _Z6reduceILj128EEvPiS0_j)
        .other          _Z6reduceILj128EEvPiS0_j,@"STO_CUDA_ENTRY STV_DEFAULT"
_Z6reduceILj128EEvPiS0_j:
.text._Z6reduceILj128EEvPiS0_j:
[----:B------:R-:W-:Y:S08]  /*0000*/  LDC R1, c[0x0][0x37c] ;  /* 0x0000df00ff017b82 */ /* 0x000ff00000000800 */
[----:B------:R-:W0:Y:S01]  /*0010*/  S2UR UR5, SR_CgaCtaId ;  /* 0x00000000000579c3 */ /* 0x000e220000008800 */
[----:B------:R-:W1:Y:S01]  /*0020*/  S2R R3, SR_TID.X ;  /* 0x0000000000037919 */ /* 0x000e620000002100 */
[----:B------:R-:W2:Y:S01]  /*0030*/  LDCU UR8, c[0x0][0x360] ;  /* 0x00006c00ff0877ac */ /* 0x000ea20008000800 */
[----:B------:R-:W-:Y:S01]  /*0040*/  BSSY.RECONVERGENT B0, `(.L_x_0) ;  /* 0x000001f000007945 */ /* 0x000fe20003800200 */
[----:B------:R-:W2:Y:S01]  /*0050*/  S2R R0, SR_CTAID.X ;  /* 0x0000000000007919 */ /* 0x000ea20000002500 */
[----:B------:R-:W-:Y:S01]  /*0060*/  UMOV UR4, 0x400 ;  /* 0x0000040000047882 */ /* 0x000fe20000000000 */
[----:B------:R-:W3:Y:S01]  /*0070*/  LDCU.64 UR6, c[0x0][0x358] ;  /* 0x00006b00ff0677ac */ /* 0x000ee20008000a00 */
[----:B0-----:R-:W-:Y:S01]  /*0080*/  ULEA UR4, UR5, UR4, 0x18 ;  /* 0x0000000405047291 */ /* 0x001fe2000f8ec0ff */
[----:B------:R-:W0:Y:S05]  /*0090*/  LDCU UR5, c[0x0][0x390] ;  /* 0x00007200ff0577ac */ /* 0x000e2a0008000800 */
[----:B-1----:R-:W-:-:S05]  /*00a0*/  LEA R2, R3, UR4, 0x2 ;  /* 0x0000000403027c11 */ /* 0x002fca000f8e10ff */
[----:B------:R-:W1:Y:S01]  /*00b0*/  LDCU UR4, c[0x0][0x390] ;  /* 0x00007200ff0477ac */ /* 0x000e620008000800 */
[----:B--2---:R-:W-:Y:S01]  /*00c0*/  IMAD R4, R0, UR8, RZ ;  /* 0x0000000800047c24 */ /* 0x004fe2000f8e02ff */
[----:B------:R2:W-:Y:S03]  /*00d0*/  STS [R2], RZ ;  /* 0x000000ff02007388 */ /* 0x0005e60000000800 */
[----:B------:R-:W-:-:S05]  /*00e0*/  IMAD R4, R4, 0x2, R3 ;  /* 0x0000000204047824 */ /* 0x000fca00078e0203 */
[----:B0-----:R-:W-:-:S13]  /*00f0*/  ISETP.GE.U32.AND P0, PT, R4, UR5, PT ;  /* 0x0000000504007c0c */ /* 0x001fda000bf06070 */
[----:B-123--:R-:W-:Y:S05]  /*0100*/  @P0 BRA `(.L_x_1) ;  /* 0x0000000000480947 */ /* 0x00efea0003800000 */
[----:B------:R-:W0:Y:S01]  /*0110*/  LDC R10, c[0x0][0x370] ;  /* 0x0000dc00ff0a7b82 */ /* 0x000e220000000800 */
[----:B------:R-:W-:Y:S01]  /*0120*/  HFMA2 R13, -RZ, RZ, 0, 0 ;  /* 0x00000000ff0d7431 */ /* 0x000fe200000001ff */
[----:B------:R-:W-:Y:S01]  /*0130*/  BSSY.RECONVERGENT B1, `(.L_x_2) ;  /* 0x000000e000017945 */ /* 0x000fe20003800200 */
[----:B------:R-:W-:-:S05]  /*0140*/  IMAD.MOV.U32 R11, RZ, RZ, R4 ;  /* 0x000000ffff0b7224 */ /* 0x000fca00078e0004 */
[----:B------:R-:W1:Y:S02]  /*0150*/  LDC.64 R8, c[0x0][0x380] ;  /* 0x0000e000ff087b82 */ /* 0x000e640000000a00 */
.L_x_3:
[C---:B------:R-:W-:Y:S02]  /*0160*/  VIADD R7, R11.reuse, 0x80 ;  /* 0x000000800b077836 */ /* 0x040fe40000000000 */
[----:B-1----:R-:W-:-:S03]  /*0170*/  IMAD.WIDE.U32 R4, R11, 0x4, R8 ;  /* 0x000000040b047825 */ /* 0x002fc600078e0008 */
[----:B------:R-:W-:-:S03]  /*0180*/  ISETP.GE.U32.AND P0, PT, R7, UR4, PT ;  /* 0x0000000407007c0c */ /* 0x000fc6000bf06070 */
[----:B------:R-:W2:Y:S10]  /*0190*/  LDG.E R4, desc[UR6][R4.64] ;  /* 0x0000000604047981 */ /* 0x000eb4000c1e1900 */
[----:B------:R-:W-:-:S06]  /*01a0*/  @!P0 IMAD.WIDE.U32 R6, R7, 0x4, R8 ;  /* 0x0000000407068825 */ /* 0x000fcc00078e0008 */
[----:B------:R-:W3:Y:S01]  /*01b0*/  @!P0 LDG.E R6, desc[UR6][R6.64] ;  /* 0x0000000606068981 */ /* 0x000ee2000c1e1900 */
[----:B0-----:R-:W-:-:S04]  /*01c0*/  LEA R11, R10, R11, 0x8 ;  /* 0x0000000b0a0b7211 */ /* 0x001fc800078e40ff */
[----:B------:R-:W-:Y:S01]  /*01d0*/  ISETP.GE.U32.AND P1, PT, R11, UR4, PT ;  /* 0x000000040b007c0c */ /* 0x000fe2000bf26070 */
[----:B--2---:R-:W-:-:S05]  /*01e0*/  IMAD.IADD R13, R4, 0x1, R13 ;  /* 0x00000001040d7824 */ /* 0x004fca00078e020d */
[----:B---3--:R-:W-:-:S07]  /*01f0*/  @!P0 IADD3 R13, PT, PT, R13, R6, RZ ;  /* 0x000000060d0d8210 */ /* 0x008fce0007ffe0ff */
[----:B------:R-:W-:Y:S05]  /*0200*/  @!P1 BRA `(.L_x_3) ;  /* 0xfffffffc00d49947 */ /* 0x000fea000383ffff */
[----:B------:R-:W-:Y:S05]  /*0210*/  BSYNC.RECONVERGENT B1 ;  /* 0x0000000000017941 */ /* 0x000fea0003800200 */
.L_x_2:
[----:B------:R0:W-:Y:S02]  /*0220*/  STS [R2], R13 ;  /* 0x0000000d02007388 */ /* 0x0001e40000000800 */
.L_x_1:
[----:B------:R-:W-:Y:S05]  /*0230*/  BSYNC.RECONVERGENT B0 ;  /* 0x0000000000007941 */ /* 0x000fea0003800200 */
.L_x_0:
[----:B------:R-:W-:Y:S01]  /*0240*/  BAR.SYNC.DEFER_BLOCKING 0x0 ;  /* 0x0000000000007b1d */ /* 0x000fe20000010000 */
[----:B------:R-:W-:-:S13]  /*0250*/  ISETP.GT.U32.AND P0, PT, R3, 0x3f, PT ;  /* 0x0000003f0300780c */ /* 0x000fda0003f04070 */
[----:B------:R-:W-:Y:S05]  /*0260*/  @P0 EXIT ;  /* 0x000000000000094d */ /* 0x000fea0003800000 */
[----:B------:R-:W-:Y:S01]  /*0270*/  LDS R4, [R2+0x100] ;  /* 0x0001000002047984 */ /* 0x000fe20000000800 */
[----:B------:R-:W-:-:S03]  /*0280*/  ISETP.GT.U32.AND P0, PT, R3, 0x1f, PT ;  /* 0x0000001f0300780c */ /* 0x000fc60003f04070 */
[----:B------:R-:W1:Y:S02]  /*0290*/  LDS R5, [R2] ;  /* 0x0000000002057984 */ /* 0x000e640000000800 */
[----:B-1----:R-:W-:-:S05]  /*02a0*/  IMAD.IADD R5, R4, 0x1, R5 ;  /* 0x0000000104057824 */ /* 0x002fca00078e0205 */
[----:B------:R1:W-:Y:S01]  /*02b0*/  STS [R2], R5 ;  /* 0x0000000502007388 */ /* 0x0003e20000000800 */
[----:B------:R-:W-:Y:S06]  /*02c0*/  BAR.SYNC.DEFER_BLOCKING 0x0 ;  /* 0x0000000000007b1d */ /* 0x000fec0000010000 */
[----:B------:R-:W-:Y:S05]  /*02d0*/  @P0 EXIT ;  /* 0x000000000000094d */ /* 0x000fea0003800000 */
[----:B------:R-:W-:Y:S01]  /*02e0*/  LDS R4, [R2+0x80] ;  /* 0x0000800002047984 */ /* 0x000fe20000000800 */
[----:B------:R-:W-:-:S03]  /*02f0*/  ISETP.NE.AND P0, PT, R3, RZ, PT ;  /* 0x000000ff0300720c */ /* 0x000fc60003f05270 */
[----:B-1----:R-:W1:Y:S02]  /*0300*/  LDS R5, [R2] ;  /* 0x0000000002057984 */ /* 0x002e640000000800 */
[----:B-1----:R-:W-:-:S05]  /*0310*/  IADD3 R5, PT, PT, R4, R5, RZ ;  /* 0x0000000504057210 */ /* 0x002fca0007ffe0ff */
[----:B------:R-:W-:Y:S04]  /*0320*/  STS [R2], R5 ;  /* 0x0000000502007388 */ /* 0x000fe80000000800 */
[----:B------:R-:W-:Y:S04]  /*0330*/  LDS R4, [R2+0x40] ;  /* 0x0000400002047984 */ /* 0x000fe80000000800 */
[----:B------:R-:W1:Y:S02]  /*0340*/  LDS R7, [R2] ;  /* 0x0000000002077984 */ /* 0x000e640000000800 */
[----:B-1----:R-:W-:-:S05]  /*0350*/  IMAD.IADD R7, R4, 0x1, R7 ;  /* 0x0000000104077824 */ /* 0x002fca00078e0207 */
[----:B------:R-:W-:Y:S04]  /*0360*/  STS [R2], R7 ;  /* 0x0000000702007388 */ /* 0x000fe80000000800 */
[----:B------:R-:W-:Y:S04]  /*0370*/  LDS R4, [R2+0x20] ;  /* 0x0000200002047984 */ /* 0x000fe80000000800 */
[----:B------:R-:W1:Y:S02]  /*0380*/  LDS R9, [R2] ;  /* 0x0000000002097984 */ /* 0x000e640000000800 */
        /* <DEDUP_REMOVED lines=13> */
[----:B------:R1:W-:Y:S01]  /*0460*/  STS [R2], R7 ;  /* 0x0000000702007388 */ /* 0x0003e20000000800 */
[----:B------:R-:W-:Y:S05]  /*0470*/  @P0 EXIT ;  /* 0x000000000000094d */ /* 0x000fea0003800000 */
[----:B------:R-:W2:Y:S01]  /*0480*/  S2UR UR5, SR_CgaCtaId ;  /* 0x00000000000579c3 */ /* 0x000ea20000008800 */
[----:B------:R-:W-:-:S07]  /*0490*/  UMOV UR4, 0x400 ;  /* 0x0000040000047882 */ /* 0x000fce0000000000 */
[----:B01----:R-:W0:Y:S01]  /*04a0*/  LDC.64 R2, c[0x0][0x388] ;  /* 0x0000e200ff027b82 */ /* 0x003e220000000a00 */
[----:B--2---:R-:W-:Y:S01]  /*04b0*/  ULEA UR4, UR5, UR4, 0x18 ;  /* 0x0000000405047291 */ /* 0x004fe2000f8ec0ff */
[----:B0-----:R-:W-:-:S08]  /*04c0*/  IMAD.WIDE.U32 R2, R0, 0x4, R2 ;  /* 0x0000000400027825 */ /* 0x001fd000078e0002 */
[----:B------:R-:W0:Y:S04]  /*04d0*/  LDS R5, [UR4] ;  /* 0x00000004ff057984 */ /* 0x000e280008000800 */
[----:B0-----:R-:W-:Y:S01]  /*04e0*/  STG.E desc[UR6][R2.64], R5 ;  /* 0x0000000502007986 */ /* 0x001fe2000c101906 */
[----:B------:R-:W-:Y:S05]  /*04f0*/  EXIT ;  /* 0x000000000000794d */ /* 0x000fea0003800000 */
.L_x_4:
[----:B------:R-:W-:-:S00]  /*0500*/  BRA `(.L_x_4) ;  /* 0xfffffffc00fc7947 */ /* 0x000fc0000383ffff */
[----:B------:R-:W-:-:S00]  /*0510*/  NOP ;  /* 0x0000000000007918 */ /* 0x000fc00000000000 */
        /* <DEDUP_REMOVED lines=14> */
.L_x_5:


//--------------------- .nv.shared._Z6reduceILj128EEvPiS0_j --------------------------
	.section	.nv.shared._Z6reduceILj128EEvPiS0_j,"aw",@nobits
	.sectionflags	@""
	.align	16
	.zero		1024


//--------------------- .nv.shared.reserved.0     --------------------------
	.section	.nv.shared.reserved.0,"aw",@nobits
	.weak		__nv_reservedSMEM_offset_0_alias
	.size		__nv_reservedSMEM_offset_0_alias, 0, 64
	.other		__nv_reservedSMEM_offset_0_alias,@"STO_CUDA_RESERVED_SHARED STV_DEFAULT"
__nv_reservedSMEM_offset_0_alias:
	.zero		0
	.zero		64


//--------------------- .nv.constant0._Z6reduceILj128EEvPiS0_j --------------------------
	.section	.nv.constant0._Z6reduceILj128EEvPiS0_j,"a",@progbits
	.sectionflags	@""
	.align	4
.nv.constant0._Z6reduceILj128EEvPiS0_j:
	.zero		916


//--------------------- SYMBOLS --------------------------

	.type		.nv.reservedSmem.offset0,@object
	.size		.nv.reservedSmem.offset0,0x4
	.type		.nv.reservedSmem.cap,@object
	.size		.nv.reservedSmem.cap,0x4
